//
// Generated by NVIDIA NVVM Compiler
//
// Compiler Build ID: CL-36424714
// Cuda compilation tools, release 13.0, V13.0.88
// Based on NVVM 20.0.0
//

.version 9.0
.target sm_100
.address_size 64

	// .globl	_Z18segmentedPrefixSumPiS_ii
.extern .shared .align 16 .b8 shared[];

.visible .entry _Z18segmentedPrefixSumPiS_ii(
	.param .u64 .ptr .align 1 _Z18segmentedPrefixSumPiS_ii_param_0,
	.param .u64 .ptr .align 1 _Z18segmentedPrefixSumPiS_ii_param_1,
	.param .u32 _Z18segmentedPrefixSumPiS_ii_param_2,
	.param .u32 _Z18segmentedPrefixSumPiS_ii_param_3
)
{
	.reg .pred 	%p<11>;
	.reg .b32 	%r<30>;
	.reg .b64 	%rd<11>;

	ld.param.u64 	%rd3, [_Z18segmentedPrefixSumPiS_ii_param_0];
	ld.param.u64 	%rd4, [_Z18segmentedPrefixSumPiS_ii_param_1];
	ld.param.u32 	%r6, [_Z18segmentedPrefixSumPiS_ii_param_2];
	ld.param.u32 	%r7, [_Z18segmentedPrefixSumPiS_ii_param_3];
	cvta.to.global.u64 	%rd1, %rd4;
	mov.u32 	%r1, %tid.x;
	mov.u32 	%r8, %ctaid.x;
	mov.u32 	%r9, %ntid.x;
	mad.lo.s32 	%r2, %r8, %r9, %r1;
	setp.ge.s32 	%p1, %r2, %r6;
	shl.b32 	%r10, %r1, 2;
	mov.u32 	%r11, shared;
	add.s32 	%r3, %r11, %r10;
	@%p1 bra 	$L__BB0_2;
	cvta.to.global.u64 	%rd5, %rd3;
	mul.wide.s32 	%rd6, %r2, 4;
	add.s64 	%rd7, %rd5, %rd6;
	ld.global.u32 	%r12, [%rd7];
	st.shared.u32 	[%r3], %r12;
$L__BB0_2:
	setp.ge.s32 	%p2, %r2, %r6;
	bar.sync 	0;
	mul.wide.s32 	%rd8, %r2, 4;
	add.s64 	%rd2, %rd1, %rd8;
	@%p2 bra 	$L__BB0_7;
	setp.eq.s32 	%p3, %r1, 0;
	@%p3 bra 	$L__BB0_5;
	ld.shared.u32 	%r13, [%r3];
	ld.shared.u32 	%r14, [%r3+-4];
	setp.eq.s32 	%p4, %r13, %r14;
	@%p4 bra 	$L__BB0_6;
$L__BB0_5:
	mov.b32 	%r16, 0;
	st.global.u32 	[%rd2], %r16;
	bra.uni 	$L__BB0_7;
$L__BB0_6:
	mov.b32 	%r15, 1;
	st.global.u32 	[%rd2], %r15;
$L__BB0_7:
	bar.sync 	0;
	setp.lt.s32 	%p5, %r7, 2;
	@%p5 bra 	$L__BB0_13;
	mov.b32 	%r29, 1;
$L__BB0_9:
	setp.ge.s32 	%p6, %r2, %r6;
	setp.lt.u32 	%p7, %r1, %r29;
	or.pred  	%p8, %p6, %p7;
	@%p8 bra 	$L__BB0_12;
	ld.shared.u32 	%r19, [%r3];
	sub.s32 	%r20, %r1, %r29;
	shl.b32 	%r21, %r20, 2;
	add.s32 	%r23, %r11, %r21;
	ld.shared.u32 	%r24, [%r23];
	setp.ne.s32 	%p9, %r19, %r24;
	@%p9 bra 	$L__BB0_12;
	sub.s32 	%r25, %r2, %r29;
	mul.wide.s32 	%rd9, %r25, 4;
	add.s64 	%rd10, %rd1, %rd9;
	ld.global.u32 	%r26, [%rd10];
	ld.global.u32 	%r27, [%rd2];
	add.s32 	%r28, %r27, %r26;
	st.global.u32 	[%rd2], %r28;
$L__BB0_12:
	bar.sync 	0;
	shl.b32 	%r29, %r29, 1;
	setp.lt.s32 	%p10, %r29, %r7;
	@%p10 bra 	$L__BB0_9;
$L__BB0_13:
	ret;

}


// ===== COMPILED SASS (sm_100) =====

	.target	sm_100

	.elftype	@"ET_EXEC"


//--------------------- .note.nv.tkinfo           --------------------------
	.section	.note.nv.tkinfo,"",@"SHT_NOTE"
	.sectionflags	@"SHF_NOTE_NV_TKINFO"
	.tkinfo
        /*0018*/ 	.word	0x00000002
        /*0030*/ 	.string	""
        /*0030*/ 	.string	"ptxas"
        /*0030*/ 	.string	"Cuda compilation tools, release 13.0, V13.0.88"
        /*0030*/ 	.string	"Build cuda_13.0.r13.0/compiler.36424714_0"
        /*0030*/ 	.string	"-arch sm_100 -m 64 "



//--------------------- .note.nv.cuinfo           --------------------------
	.section	.note.nv.cuinfo,"",@"SHT_NOTE"
	.sectionflags	@"SHF_NOTE_NV_CUINFO"
        /*0018*/ 	.short	0x0002
        /*001a*/ 	.short	0x0064
        /*001c*/ 	.short	0x0082
	.zero		2


//--------------------- .nv.info                  --------------------------
	.section	.nv.info,"",@"SHT_CUDA_INFO"
	.align	4


	//----- nvinfo : EIATTR_REGCOUNT
	.align		4
        /*0000*/ 	.byte	0x04, 0x2f
        /*0002*/ 	.short	(.L_1 - .L_0)
	.align		4
.L_0:
        /*0004*/ 	.word	index@(_Z18segmentedPrefixSumPiS_ii)
        /*0008*/ 	.word	0x0000000e


	//----- nvinfo : EIATTR_FRAME_SIZE
	.align		4
.L_1:
        /*000c*/ 	.byte	0x04, 0x11
        /*000e*/ 	.short	(.L_3 - .L_2)
	.align		4
.L_2:
        /*0010*/ 	.word	index@(_Z18segmentedPrefixSumPiS_ii)
        /*0014*/ 	.word	0x00000000


	//----- nvinfo : EIATTR_MIN_STACK_SIZE
	.align		4
.L_3:
        /*0018*/ 	.byte	0x04, 0x12
        /*001a*/ 	.short	(.L_5 - .L_4)
	.align		4
.L_4:
        /*001c*/ 	.word	index@(_Z18segmentedPrefixSumPiS_ii)
        /*0020*/ 	.word	0x00000000
.L_5:


//--------------------- .nv.compat                --------------------------
	.section	.nv.compat,"",@"SHT_CUDA_COMPAT_INFO"
	.align	4
        /*0000*/ 	.byte	0x02, 0x09, 0x00, 0x00, 0x02, 0x02, 0x01, 0x00, 0x02, 0x05, 0x05, 0x00, 0x03, 0x07, 0x01, 0x01
        /*0010*/ 	.byte	0x02, 0x03, 0x00, 0x00, 0x02, 0x06, 0x01, 0x00, 0x04, 0x0b, 0x08, 0x00, 0x09, 0x00, 0x00, 0x00
        /*0020*/ 	.byte	0x00, 0x00, 0x00, 0x00


//--------------------- .nv.info._Z18segmentedPrefixSumPiS_ii --------------------------
	.section	.nv.info._Z18segmentedPrefixSumPiS_ii,"",@"SHT_CUDA_INFO"
	.sectionflags	@""
	.align	4


	//----- nvinfo : EIATTR_CUDA_API_VERSION
	.align		4
        /*0000*/ 	.byte	0x04, 0x37
        /*0002*/ 	.short	(.L_7 - .L_6)
.L_6:
        /*0004*/ 	.word	0x00000082


	//----- nvinfo : EIATTR_KPARAM_INFO
	.align		4
.L_7:
        /*0008*/ 	.byte	0x04, 0x17
        /*000a*/ 	.short	(.L_9 - .L_8)
.L_8:
        /*000c*/ 	.word	0x00000000
        /*0010*/ 	.short	0x0003
        /*0012*/ 	.short	0x0014
        /*0014*/ 	.byte	0x00, 0xf0, 0x11, 0x00


	//----- nvinfo : EIATTR_KPARAM_INFO
	.align		4
.L_9:
        /*0018*/ 	.byte	0x04, 0x17
        /*001a*/ 	.short	(.L_11 - .L_10)
.L_10:
        /*001c*/ 	.word	0x00000000
        /*0020*/ 	.short	0x0002
        /*0022*/ 	.short	0x0010
        /*0024*/ 	.byte	0x00, 0xf0, 0x11, 0x00


	//----- nvinfo : EIATTR_KPARAM_INFO
	.align		4
.L_11:
        /*0028*/ 	.byte	0x04, 0x17
        /*002a*/ 	.short	(.L_13 - .L_12)
.L_12:
        /*002c*/ 	.word	0x00000000
        /*0030*/ 	.short	0x0001
        /*0032*/ 	.short	0x0008
        /*0034*/ 	.byte	0x00, 0xf5, 0x21, 0x00


	//----- nvinfo : EIATTR_KPARAM_INFO
	.align		4
.L_13:
        /*0038*/ 	.byte	0x04, 0x17
        /*003a*/ 	.short	(.L_15 - .L_14)
.L_14:
        /*003c*/ 	.word	0x00000000
        /*0040*/ 	.short	0x0000
        /*0042*/ 	.short	0x0000
        /*0044*/ 	.byte	0x00, 0xf5, 0x21, 0x00


	//----- nvinfo : EIATTR_SPARSE_MMA_MASK
	.align		4
.L_15:
        /*0048*/ 	.byte	0x03, 0x50
        /*004a*/ 	.short	0x0000


	//----- nvinfo : EIATTR_MAXREG_COUNT
	.align		4
        /*004c*/ 	.byte	0x03, 0x1b
        /*004e*/ 	.short	0x00ff


	//----- nvinfo : EIATTR_NUM_BARRIERS
	.align		4
        /*0050*/ 	.byte	0x02, 0x4c
        /*0052*/ 	.byte	0x01
	.zero		1


	//----- nvinfo : EIATTR_MERCURY_ISA_VERSION
	.align		4
        /*0054*/ 	.byte	0x03, 0x5f
        /*0056*/ 	.short	0x0101


	//----- nvinfo : EIATTR_VRC_CTA_INIT_COUNT
	.align		4
        /*0058*/ 	.byte	0x02, 0x4a
	.zero		1
	.zero		1


	//----- nvinfo : EIATTR_EXIT_INSTR_OFFSETS
	.align		4
        /*005c*/ 	.byte	0x04, 0x1c
        /*005e*/ 	.short	(.L_17 - .L_16)


	//   ....[0]....
.L_16:
        /*0060*/ 	.word	0x00000270


	//   ....[1]....
        /*0064*/ 	.word	0x00000410


	//----- nvinfo : EIATTR_CRS_STACK_SIZE
	.align		4
.L_17:
        /*0068*/ 	.byte	0x04, 0x1e
        /*006a*/ 	.short	(.L_19 - .L_18)
.L_18:
        /*006c*/ 	.word	0x00000000


	//----- nvinfo : EIATTR_CBANK_PARAM_SIZE
	.align		4
.L_19:
        /*0070*/ 	.byte	0x03, 0x19
        /*0072*/ 	.short	0x0018


	//----- nvinfo : EIATTR_PARAM_CBANK
	.align		4
        /*0074*/ 	.byte	0x04, 0x0a
        /*0076*/ 	.short	(.L_21 - .L_20)
	.align		4
.L_20:
        /*0078*/ 	.word	index@(.nv.constant0._Z18segmentedPrefixSumPiS_ii)
        /*007c*/ 	.short	0x0380
        /*007e*/ 	.short	0x0018


	//----- nvinfo : EIATTR_SW_WAR
	.align		4
.L_21:
        /*0080*/ 	.byte	0x04, 0x36
        /*0082*/ 	.short	(.L_23 - .L_22)
.L_22:
        /*0084*/ 	.word	0x00000008
.L_23:


//--------------------- .nv.callgraph             --------------------------
	.section	.nv.callgraph,"",@"SHT_CUDA_CALLGRAPH"
	.align	4
	.sectionentsize	8
	.align		4
        /*0000*/ 	.word	0x00000000
	.align		4
        /*0004*/ 	.word	0xffffffff
	.align		4
        /*0008*/ 	.word	0x00000000
	.align		4
        /*000c*/ 	.word	0xfffffffe
	.align		4
        /*0010*/ 	.word	0x00000000
	.align		4
        /*0014*/ 	.word	0xfffffffd
	.align		4
        /*0018*/ 	.word	0x00000000
	.align		4
        /*001c*/ 	.word	0xfffffffc


//--------------------- .text._Z18segmentedPrefixSumPiS_ii --------------------------
	.section	.text._Z18segmentedPrefixSumPiS_ii,"ax",@progbits
	.align	128
        .global         _Z18segmentedPrefixSumPiS_ii
        .type           _Z18segmentedPrefixSumPiS_ii,@function
        .size           _Z18segmentedPrefixSumPiS_ii,(.L_x_9 - _Z18segmentedPrefixSumPiS_ii)
        .other          _Z18segmentedPrefixSumPiS_ii,@"STO_CUDA_ENTRY STV_DEFAULT"
_Z18segmentedPrefixSumPiS_ii:
.text._Z18segmentedPrefixSumPiS_ii:
[----:B------:R-:W-:Y:S01]  /*0000*/  LDC R1, c[0x0][0x37c] ;  /* 0x0000df00ff017b82 */ /* 0x000fe20000000800 */
[----:B------:R-:W0:Y:S07]  /*0010*/  S2R R8, SR_TID.X ;  /* 0x0000000000087919 */ /* 0x000e2e0000002100 */
[----:B------:R-:W0:Y:S01]  /*0020*/  S2UR UR4, SR_CTAID.X ;  /* 0x00000000000479c3 */ /* 0x000e220000002500 */
[----:B------:R-:W1:Y:S01]  /*0030*/  LDCU UR5, c[0x0][0x390] ;  /* 0x00007200ff0577ac */ /* 0x000e620008000800 */
[----:B------:R-:W2:Y:S06]  /*0040*/  LDCU.64 UR6, c[0x0][0x358] ;  /* 0x00006b00ff0677ac */ /* 0x000eac0008000a00 */
[----:B------:R-:W0:Y:S08]  /*0050*/  LDC R9, c[0x0][0x360] ;  /* 0x0000d800ff097b82 */ /* 0x000e300000000800 */
[----:B------:R-:W3:Y:S01]  /*0060*/  LDC.64 R2, c[0x0][0x388] ;  /* 0x0000e200ff027b82 */ /* 0x000ee20000000a00 */
[----:B0-----:R-:W-:-:S05]  /*0070*/  IMAD R9, R9, UR4, R8 ;  /* 0x0000000409097c24 */ /* 0x001fca000f8e0208 */
[----:B-1----:R-:W-:-:S13]  /*0080*/  ISETP.GE.AND P0, PT, R9, UR5, PT ;  /* 0x0000000509007c0c */ /* 0x002fda000bf06270 */
[----:B------:R-:W0:Y:S02]  /*0090*/  @!P0 LDC.64 R4, c[0x0][0x380] ;  /* 0x0000e000ff048b82 */ /* 0x000e240000000a00 */
[----:B0-----:R-:W-:-:S06]  /*00a0*/  @!P0 IMAD.WIDE R4, R9, 0x4, R4 ;  /* 0x0000000409048825 */ /* 0x001fcc00078e0204 */
[----:B--2---:R-:W2:Y:S01]  /*00b0*/  @!P0 LDG.E R5, desc[UR6][R4.64] ;  /* 0x0000000604058981 */ /* 0x004ea2000c1e1900 */
[----:B------:R-:W0:Y:S01]  /*00c0*/  S2UR UR5, SR_CgaCtaId ;  /* 0x00000000000579c3 */ /* 0x000e220000008800 */
[----:B------:R-:W-:Y:S01]  /*00d0*/  UMOV UR4, 0x400 ;  /* 0x0000040000047882 */ /* 0x000fe20000000000 */
[----:B------:R-:W-:Y:S01]  /*00e0*/  BSSY.RECONVERGENT B0, `(.L_x_0) ;  /* 0x0000014000007945 */ /* 0x000fe20003800200 */
[----:B---3--:R-:W-:Y:S01]  /*00f0*/  IMAD.WIDE R2, R9, 0x4, R2 ;  /* 0x0000000409027825 */ /* 0x008fe200078e0202 */
[----:B0-----:R-:W-:-:S06]  /*0100*/  ULEA UR4, UR5, UR4, 0x18 ;  /* 0x0000000405047291 */ /* 0x001fcc000f8ec0ff */
[----:B------:R-:W-:-:S05]  /*0110*/  LEA R0, R8, UR4, 0x2 ;  /* 0x0000000408007c11 */ /* 0x000fca000f8e10ff */
[----:B--2---:R0:W-:Y:S01]  /*0120*/  @!P0 STS [R0], R5 ;  /* 0x0000000500008388 */ /* 0x0041e20000000800 */
[----:B------:R-:W-:Y:S06]  /*0130*/  BAR.SYNC.DEFER_BLOCKING 0x0 ;  /* 0x0000000000007b1d */ /* 0x000fec0000010000 */
[----:B------:R-:W-:Y:S05]  /*0140*/  @P0 BRA `(.L_x_1) ;  /* 0x0000000000340947 */ /* 0x000fea0003800000 */
[----:B------:R-:W-:Y:S01]  /*0150*/  ISETP.NE.AND P0, PT, R8, RZ, PT ;  /* 0x000000ff0800720c */ /* 0x000fe20003f05270 */
[----:B------:R-:W-:-:S12]  /*0160*/  BSSY.RELIABLE B1, `(.L_x_2) ;  /* 0x0000007000017945 */ /* 0x000fd80003800100 */
[----:B------:R-:W-:Y:S05]  /*0170*/  @!P0 BRA `(.L_x_3) ;  /* 0x0000000000148947 */ /* 0x000fea0003800000 */
[----:B------:R-:W-:Y:S04]  /*0180*/  LDS R4, [R0] ;  /* 0x0000000000047984 */ /* 0x000fe80000000800 */
[----:B0-----:R-:W0:Y:S02]  /*0190*/  LDS R5, [R0+-0x4] ;  /* 0xfffffc0000057984 */ /* 0x001e240000000800 */
[----:B0-----:R-:W-:-:S13]  /*01a0*/  ISETP.NE.AND P0, PT, R4, R5, PT ;  /* 0x000000050400720c */ /* 0x001fda0003f05270 */
[----:B------:R-:W-:Y:S05]  /*01b0*/  @!P0 BREAK.RELIABLE B1 ;  /* 0x0000000000018942 */ /* 0x000fea0003800100 */
[----:B------:R-:W-:Y:S05]  /*01c0*/  @!P0 BRA `(.L_x_4) ;  /* 0x00000000000c8947 */ /* 0x000fea0003800000 */
.L_x_3:
[----:B------:R-:W-:Y:S05]  /*01d0*/  BSYNC.RELIABLE B1 ;  /* 0x0000000000017941 */ /* 0x000fea0003800100 */
.L_x_2:
[----:B------:R2:W-:Y:S01]  /*01e0*/  STG.E desc[UR6][R2.64], RZ ;  /* 0x000000ff02007986 */ /* 0x0005e2000c101906 */
[----:B------:R-:W-:Y:S05]  /*01f0*/  BRA `(.L_x_1) ;  /* 0x0000000000087947 */ /* 0x000fea0003800000 */
.L_x_4:
[----:B------:R-:W-:-:S05]  /*0200*/  IMAD.MOV.U32 R5, RZ, RZ, 0x1 ;  /* 0x00000001ff057424 */ /* 0x000fca00078e00ff */
[----:B------:R1:W-:Y:S02]  /*0210*/  STG.E desc[UR6][R2.64], R5 ;  /* 0x0000000502007986 */ /* 0x0003e4000c101906 */
.L_x_1:
[----:B------:R-:W-:Y:S05]  /*0220*/  BSYNC.RECONVERGENT B0 ;  /* 0x0000000000007941 */ /* 0x000fea0003800200 */
.L_x_0:
[----:B------:R-:W-:Y:S05]  /*0230*/  WARPSYNC.ALL ;  /* 0x0000000000007948 */ /* 0x000fea0003800000 */
[----:B------:R-:W3:Y:S08]  /*0240*/  LDC R4, c[0x0][0x394] ;  /* 0x0000e500ff047b82 */ /* 0x000ef00000000800 */
[----:B------:R-:W-:Y:S01]  /*0250*/  BAR.SYNC.DEFER_BLOCKING 0x0 ;  /* 0x0000000000007b1d */ /* 0x000fe20000010000 */
[----:B---3--:R-:W-:-:S13]  /*0260*/  ISETP.GE.AND P0, PT, R4, 0x2, PT ;  /* 0x000000020400780c */ /* 0x008fda0003f06270 */
[----:B------:R-:W-:Y:S05]  /*0270*/  @!P0 EXIT ;  /* 0x000000000000894d */ /* 0x000fea0003800000 */
[----:B------:R-:W3:Y:S01]  /*0280*/  LDC.64 R6, c[0x0][0x388] ;  /* 0x0000e200ff067b82 */ /* 0x000ee20000000a00 */
[----:B------:R-:W4:Y:S01]  /*0290*/  LDCU UR8, c[0x0][0x390] ;  /* 0x00007200ff0877ac */ /* 0x000f220008000800 */
[----:B------:R-:W0:Y:S01]  /*02a0*/  LDCU UR9, c[0x0][0x394] ;  /* 0x00007280ff0977ac */ /* 0x000e220008000800 */
[----:B------:R-:W-:-:S05]  /*02b0*/  UMOV UR5, 0x1 ;  /* 0x0000000100057882 */ /* 0x000fca0000000000 */
.L_x_7:
[----:B------:R-:W-:Y:S01]  /*02c0*/  ISETP.GE.U32.AND P0, PT, R8, UR5, PT ;  /* 0x0000000508007c0c */ /* 0x000fe2000bf06070 */
[----:B------:R-:W-:Y:S03]  /*02d0*/  BSSY.RECONVERGENT B0, `(.L_x_5) ;  /* 0x000000f000007945 */ /* 0x000fe60003800200 */
[----:B----4-:R-:W-:-:S13]  /*02e0*/  ISETP.GE.OR P0, PT, R9, UR8, !P0 ;  /* 0x0000000809007c0c */ /* 0x010fda000c706670 */
[----:B------:R-:W-:Y:S05]  /*02f0*/  @P0 BRA `(.L_x_6) ;  /* 0x0000000000300947 */ /* 0x000fea0003800000 */
[----:B------:R-:W-:-:S05]  /*0300*/  VIADD R4, R8, -UR5 ;  /* 0x8000000508047c36 */ /* 0x000fca0008000000 */
[----:B01----:R-:W-:Y:S02]  /*0310*/  LEA R5, R4, UR4, 0x2 ;  /* 0x0000000404057c11 */ /* 0x003fe4000f8e10ff */
[----:B------:R-:W-:Y:S04]  /*0320*/  LDS R4, [R0] ;  /* 0x0000000000047984 */ /* 0x000fe80000000800 */
[----:B------:R-:W0:Y:S02]  /*0330*/  LDS R5, [R5] ;  /* 0x0000000005057984 */ /* 0x000e240000000800 */
[----:B0-----:R-:W-:-:S13]  /*0340*/  ISETP.NE.AND P0, PT, R4, R5, PT ;  /* 0x000000050400720c */ /* 0x001fda0003f05270 */
[----:B------:R-:W-:Y:S05]  /*0350*/  @P0 BRA `(.L_x_6) ;  /* 0x0000000000180947 */ /* 0x000fea0003800000 */
[----:B------:R-:W-:Y:S01]  /*0360*/  VIADD R5, R9, -UR5 ;  /* 0x8000000509057c36 */ /* 0x000fe20008000000 */
[----:B------:R-:W4:Y:S03]  /*0370*/  LDG.E R11, desc[UR6][R2.64] ;  /* 0x00000006020b7981 */ /* 0x000f26000c1e1900 */
[----:B---3--:R-:W-:-:S06]  /*0380*/  IMAD.WIDE R4, R5, 0x4, R6 ;  /* 0x0000000405047825 */ /* 0x008fcc00078e0206 */
[----:B------:R-:W4:Y:S02]  /*0390*/  LDG.E R4, desc[UR6][R4.64] ;  /* 0x0000000604047981 */ /* 0x000f24000c1e1900 */
[----:B----4-:R-:W-:-:S05]  /*03a0*/  IMAD.IADD R11, R4, 0x1, R11 ;  /* 0x00000001040b7824 */ /* 0x010fca00078e020b */
[----:B------:R4:W-:Y:S02]  /*03b0*/  STG.E desc[UR6][R2.64], R11 ;  /* 0x0000000b02007986 */ /* 0x0009e4000c101906 */
.L_x_6:
[----:B0-----:R-:W-:Y:S05]  /*03c0*/  BSYNC.RECONVERGENT B0 ;  /* 0x0000000000007941 */ /* 0x001fea0003800200 */
.L_x_5:
[----:B------:R-:W-:Y:S01]  /*03d0*/  BAR.SYNC.DEFER_BLOCKING 0x0 ;  /* 0x0000000000007b1d */ /* 0x000fe20000010000 */
[----:B------:R-:W-:-:S04]  /*03e0*/  USHF.L.U32 UR5, UR5, 0x1, URZ ;  /* 0x0000000105057899 */ /* 0x000fc800080006ff */
[----:B------:R-:W-:-:S09]  /*03f0*/  UISETP.GE.AND UP0, UPT, UR5, UR9, UPT ;  /* 0x000000090500728c */ /* 0x000fd2000bf06270 */
[----:B------:R-:W-:Y:S05]  /*0400*/  BRA.U !UP0, `(.L_x_7) ;  /* 0xfffffffd08ac7547 */ /* 0x000fea000b83ffff */
[----:B------:R-:W-:Y:S05]  /*0410*/  EXIT ;  /* 0x000000000000794d */ /* 0x000fea0003800000 */
.L_x_8:
[----:B------:R-:W-:-:S00]  /*0420*/  BRA `(.L_x_8) ;  /* 0xfffffffc00fc7947 */ /* 0x000fc0000383ffff */
[----:B------:R-:W-:-:S00]  /*0430*/  NOP ;  /* 0x0000000000007918 */ /* 0x000fc00000000000 */
        /* <DEDUP_REMOVED lines=12> */
.L_x_9:


//--------------------- .nv.shared._Z18segmentedPrefixSumPiS_ii --------------------------
	.section	.nv.shared._Z18segmentedPrefixSumPiS_ii,"aw",@nobits
	.sectionflags	@""
	.align	16
	.zero		1024


//--------------------- .nv.shared.reserved.0     --------------------------
	.section	.nv.shared.reserved.0,"aw",@nobits
	.weak		__nv_reservedSMEM_offset_0_alias
	.size		__nv_reservedSMEM_offset_0_alias, 0, 64
	.other		__nv_reservedSMEM_offset_0_alias,@"STO_CUDA_RESERVED_SHARED STV_DEFAULT"
__nv_reservedSMEM_offset_0_alias:
	.zero		0
	.zero		64


//--------------------- .nv.constant0._Z18segmentedPrefixSumPiS_ii --------------------------
	.section	.nv.constant0._Z18segmentedPrefixSumPiS_ii,"a",@progbits
	.sectionflags	@""
	.align	4
.nv.constant0._Z18segmentedPrefixSumPiS_ii:
	.zero		920


//--------------------- SYMBOLS --------------------------

	.type		.nv.reservedSmem.offset0,@object
	.size		.nv.reservedSmem.offset0,0x4
	.type		.nv.reservedSmem.cap,@object
	.size		.nv.reservedSmem.cap,0x4
